//
// Generated by NVIDIA NVVM Compiler
//
// Compiler Build ID: CL-36424714
// Cuda compilation tools, release 13.0, V13.0.88
// Based on NVVM 20.0.0
//

.version 9.0
.target sm_100
.address_size 64

	// .globl	_Z9gpu_relaxPKiS0_S0_PiS0_iS1_S1_

.visible .entry _Z9gpu_relaxPKiS0_S0_PiS0_iS1_S1_(
	.param .u64 .ptr .align 1 _Z9gpu_relaxPKiS0_S0_PiS0_iS1_S1__param_0,
	.param .u64 .ptr .align 1 _Z9gpu_relaxPKiS0_S0_PiS0_iS1_S1__param_1,
	.param .u64 .ptr .align 1 _Z9gpu_relaxPKiS0_S0_PiS0_iS1_S1__param_2,
	.param .u64 .ptr .align 1 _Z9gpu_relaxPKiS0_S0_PiS0_iS1_S1__param_3,
	.param .u64 .ptr .align 1 _Z9gpu_relaxPKiS0_S0_PiS0_iS1_S1__param_4,
	.param .u32 _Z9gpu_relaxPKiS0_S0_PiS0_iS1_S1__param_5,
	.param .u64 .ptr .align 1 _Z9gpu_relaxPKiS0_S0_PiS0_iS1_S1__param_6,
	.param .u64 .ptr .align 1 _Z9gpu_relaxPKiS0_S0_PiS0_iS1_S1__param_7
)
{
	.reg .pred 	%p<6>;
	.reg .b32 	%r<19>;
	.reg .b64 	%rd<28>;

	ld.param.u64 	%rd7, [_Z9gpu_relaxPKiS0_S0_PiS0_iS1_S1__param_0];
	ld.param.u64 	%rd8, [_Z9gpu_relaxPKiS0_S0_PiS0_iS1_S1__param_1];
	ld.param.u64 	%rd9, [_Z9gpu_relaxPKiS0_S0_PiS0_iS1_S1__param_2];
	ld.param.u64 	%rd13, [_Z9gpu_relaxPKiS0_S0_PiS0_iS1_S1__param_3];
	ld.param.u64 	%rd10, [_Z9gpu_relaxPKiS0_S0_PiS0_iS1_S1__param_4];
	ld.param.u32 	%r8, [_Z9gpu_relaxPKiS0_S0_PiS0_iS1_S1__param_5];
	ld.param.u64 	%rd11, [_Z9gpu_relaxPKiS0_S0_PiS0_iS1_S1__param_6];
	ld.param.u64 	%rd12, [_Z9gpu_relaxPKiS0_S0_PiS0_iS1_S1__param_7];
	cvta.to.global.u64 	%rd1, %rd13;
	mov.u32 	%r9, %ctaid.x;
	mov.u32 	%r10, %ntid.x;
	mov.u32 	%r11, %tid.x;
	mad.lo.s32 	%r1, %r9, %r10, %r11;
	setp.ge.s32 	%p1, %r1, %r8;
	@%p1 bra 	$L__BB0_7;
	cvta.to.global.u64 	%rd14, %rd10;
	mul.wide.s32 	%rd15, %r1, 4;
	add.s64 	%rd16, %rd14, %rd15;
	ld.global.u32 	%r2, [%rd16];
	mul.wide.s32 	%rd17, %r2, 4;
	add.s64 	%rd18, %rd1, %rd17;
	ld.global.u32 	%r3, [%rd18];
	setp.eq.s32 	%p2, %r3, 2147483647;
	@%p2 bra 	$L__BB0_7;
	cvta.to.global.u64 	%rd19, %rd7;
	add.s64 	%rd2, %rd19, %rd17;
	ld.global.u32 	%r18, [%rd2];
	ld.global.u32 	%r12, [%rd2+4];
	setp.ge.s32 	%p3, %r18, %r12;
	@%p3 bra 	$L__BB0_7;
	cvta.to.global.u64 	%rd3, %rd8;
	cvta.to.global.u64 	%rd4, %rd9;
	cvta.to.global.u64 	%rd5, %rd12;
	cvta.to.global.u64 	%rd6, %rd11;
$L__BB0_4:
	mul.wide.s32 	%rd21, %r18, 4;
	add.s64 	%rd22, %rd3, %rd21;
	ld.global.u32 	%r6, [%rd22];
	add.s64 	%rd23, %rd4, %rd21;
	ld.global.u32 	%r13, [%rd23];
	add.s32 	%r14, %r13, %r3;
	mul.wide.s32 	%rd24, %r6, 4;
	add.s64 	%rd25, %rd1, %rd24;
	atom.global.min.s32 	%r15, [%rd25], %r14;
	setp.le.s32 	%p4, %r15, %r14;
	@%p4 bra 	$L__BB0_6;
	atom.global.add.u32 	%r16, [%rd5], 1;
	mul.wide.s32 	%rd26, %r16, 4;
	add.s64 	%rd27, %rd6, %rd26;
	st.global.u32 	[%rd27], %r6;
$L__BB0_6:
	add.s32 	%r18, %r18, 1;
	ld.global.u32 	%r17, [%rd2+4];
	setp.lt.s32 	%p5, %r18, %r17;
	@%p5 bra 	$L__BB0_4;
$L__BB0_7:
	ret;

}


// ===== COMPILED SASS (sm_100) =====

	.target	sm_100

	.elftype	@"ET_EXEC"


//--------------------- .note.nv.tkinfo           --------------------------
	.section	.note.nv.tkinfo,"",@"SHT_NOTE"
	.sectionflags	@"SHF_NOTE_NV_TKINFO"
	.tkinfo
        /*0018*/ 	.word	0x00000002
        /*0030*/ 	.string	""
        /*0030*/ 	.string	"ptxas"
        /*0030*/ 	.string	"Cuda compilation tools, release 13.0, V13.0.88"
        /*0030*/ 	.string	"Build cuda_13.0.r13.0/compiler.36424714_0"
        /*0030*/ 	.string	"-arch sm_100 -m 64 "



//--------------------- .note.nv.cuinfo           --------------------------
	.section	.note.nv.cuinfo,"",@"SHT_NOTE"
	.sectionflags	@"SHF_NOTE_NV_CUINFO"
        /*0018*/ 	.short	0x0002
        /*001a*/ 	.short	0x0064
        /*001c*/ 	.short	0x0082
	.zero		2


//--------------------- .nv.info                  --------------------------
	.section	.nv.info,"",@"SHT_CUDA_INFO"
	.align	4


	//----- nvinfo : EIATTR_REGCOUNT
	.align		4
        /*0000*/ 	.byte	0x04, 0x2f
        /*0002*/ 	.short	(.L_1 - .L_0)
	.align		4
.L_0:
        /*0004*/ 	.word	index@(_Z9gpu_relaxPKiS0_S0_PiS0_iS1_S1_)
        /*0008*/ 	.word	0x00000018


	//----- nvinfo : EIATTR_FRAME_SIZE
	.align		4
.L_1:
        /*000c*/ 	.byte	0x04, 0x11
        /*000e*/ 	.short	(.L_3 - .L_2)
	.align		4
.L_2:
        /*0010*/ 	.word	index@(_Z9gpu_relaxPKiS0_S0_PiS0_iS1_S1_)
        /*0014*/ 	.word	0x00000000


	//----- nvinfo : EIATTR_MIN_STACK_SIZE
	.align		4
.L_3:
        /*0018*/ 	.byte	0x04, 0x12
        /*001a*/ 	.short	(.L_5 - .L_4)
	.align		4
.L_4:
        /*001c*/ 	.word	index@(_Z9gpu_relaxPKiS0_S0_PiS0_iS1_S1_)
        /*0020*/ 	.word	0x00000000
.L_5:


//--------------------- .nv.compat                --------------------------
	.section	.nv.compat,"",@"SHT_CUDA_COMPAT_INFO"
	.align	4
        /*0000*/ 	.byte	0x02, 0x09, 0x00, 0x00, 0x02, 0x02, 0x01, 0x00, 0x02, 0x05, 0x05, 0x00, 0x03, 0x07, 0x01, 0x01
        /*0010*/ 	.byte	0x02, 0x03, 0x00, 0x00, 0x02, 0x06, 0x01, 0x00, 0x04, 0x0b, 0x08, 0x00, 0x09, 0x00, 0x00, 0x00
        /*0020*/ 	.byte	0x00, 0x00, 0x00, 0x00


//--------------------- .nv.info._Z9gpu_relaxPKiS0_S0_PiS0_iS1_S1_ --------------------------
	.section	.nv.info._Z9gpu_relaxPKiS0_S0_PiS0_iS1_S1_,"",@"SHT_CUDA_INFO"
	.sectionflags	@""
	.align	4


	//----- nvinfo : EIATTR_CUDA_API_VERSION
	.align		4
        /*0000*/ 	.byte	0x04, 0x37
        /*0002*/ 	.short	(.L_7 - .L_6)
.L_6:
        /*0004*/ 	.word	0x00000082


	//----- nvinfo : EIATTR_KPARAM_INFO
	.align		4
.L_7:
        /*0008*/ 	.byte	0x04, 0x17
        /*000a*/ 	.short	(.L_9 - .L_8)
.L_8:
        /*000c*/ 	.word	0x00000000
        /*0010*/ 	.short	0x0007
        /*0012*/ 	.short	0x0038
        /*0014*/ 	.byte	0x00, 0xf5, 0x21, 0x00


	//----- nvinfo : EIATTR_KPARAM_INFO
	.align		4
.L_9:
        /*0018*/ 	.byte	0x04, 0x17
        /*001a*/ 	.short	(.L_11 - .L_10)
.L_10:
        /*001c*/ 	.word	0x00000000
        /*0020*/ 	.short	0x0006
        /*0022*/ 	.short	0x0030
        /*0024*/ 	.byte	0x00, 0xf5, 0x21, 0x00


	//----- nvinfo : EIATTR_KPARAM_INFO
	.align		4
.L_11:
        /*0028*/ 	.byte	0x04, 0x17
        /*002a*/ 	.short	(.L_13 - .L_12)
.L_12:
        /*002c*/ 	.word	0x00000000
        /*0030*/ 	.short	0x0005
        /*0032*/ 	.short	0x0028
        /*0034*/ 	.byte	0x00, 0xf0, 0x11, 0x00


	//----- nvinfo : EIATTR_KPARAM_INFO
	.align		4
.L_13:
        /*0038*/ 	.byte	0x04, 0x17
        /*003a*/ 	.short	(.L_15 - .L_14)
.L_14:
        /*003c*/ 	.word	0x00000000
        /*0040*/ 	.short	0x0004
        /*0042*/ 	.short	0x0020
        /*0044*/ 	.byte	0x00, 0xf5, 0x21, 0x00


	//----- nvinfo : EIATTR_KPARAM_INFO
	.align		4
.L_15:
        /*0048*/ 	.byte	0x04, 0x17
        /*004a*/ 	.short	(.L_17 - .L_16)
.L_16:
        /*004c*/ 	.word	0x00000000
        /*0050*/ 	.short	0x0003
        /*0052*/ 	.short	0x0018
        /*0054*/ 	.byte	0x00, 0xf5, 0x21, 0x00


	//----- nvinfo : EIATTR_KPARAM_INFO
	.align		4
.L_17:
        /*0058*/ 	.byte	0x04, 0x17
        /*005a*/ 	.short	(.L_19 - .L_18)
.L_18:
        /*005c*/ 	.word	0x00000000
        /*0060*/ 	.short	0x0002
        /*0062*/ 	.short	0x0010
        /*0064*/ 	.byte	0x00, 0xf5, 0x21, 0x00


	//----- nvinfo : EIATTR_KPARAM_INFO
	.align		4
.L_19:
        /*0068*/ 	.byte	0x04, 0x17
        /*006a*/ 	.short	(.L_21 - .L_20)
.L_20:
        /*006c*/ 	.word	0x00000000
        /*0070*/ 	.short	0x0001
        /*0072*/ 	.short	0x0008
        /*0074*/ 	.byte	0x00, 0xf5, 0x21, 0x00


	//----- nvinfo : EIATTR_KPARAM_INFO
	.align		4
.L_21:
        /*0078*/ 	.byte	0x04, 0x17
        /*007a*/ 	.short	(.L_23 - .L_22)
.L_22:
        /*007c*/ 	.word	0x00000000
        /*0080*/ 	.short	0x0000
        /*0082*/ 	.short	0x0000
        /*0084*/ 	.byte	0x00, 0xf5, 0x21, 0x00


	//----- nvinfo : EIATTR_SPARSE_MMA_MASK
	.align		4
.L_23:
        /*0088*/ 	.byte	0x03, 0x50
        /*008a*/ 	.short	0x0000


	//----- nvinfo : EIATTR_MAXREG_COUNT
	.align		4
        /*008c*/ 	.byte	0x03, 0x1b
        /*008e*/ 	.short	0x00ff


	//----- nvinfo : EIATTR_MERCURY_ISA_VERSION
	.align		4
        /*0090*/ 	.byte	0x03, 0x5f
        /*0092*/ 	.short	0x0101


	//----- nvinfo : EIATTR_INT_WARP_WIDE_INSTR_OFFSETS
	.align		4
        /*0094*/ 	.byte	0x04, 0x31
        /*0096*/ 	.short	(.L_25 - .L_24)


	//   ....[0]....
.L_24:
        /*0098*/ 	.word	0x00000260


	//   ....[1]....
        /*009c*/ 	.word	0x000002f0


	//----- nvinfo : EIATTR_VRC_CTA_INIT_COUNT
	.align		4
.L_25:
        /*00a0*/ 	.byte	0x02, 0x4a
	.zero		1
	.zero		1


	//----- nvinfo : EIATTR_EXIT_INSTR_OFFSETS
	.align		4
        /*00a4*/ 	.byte	0x04, 0x1c
        /*00a6*/ 	.short	(.L_27 - .L_26)


	//   ....[0]....
.L_26:
        /*00a8*/ 	.word	0x00000070


	//   ....[1]....
        /*00ac*/ 	.word	0x00000100


	//   ....[2]....
        /*00b0*/ 	.word	0x00000160


	//   ....[3]....
        /*00b4*/ 	.word	0x00000380


	//----- nvinfo : EIATTR_CRS_STACK_SIZE
	.align		4
.L_27:
        /*00b8*/ 	.byte	0x04, 0x1e
        /*00ba*/ 	.short	(.L_29 - .L_28)
.L_28:
        /*00bc*/ 	.word	0x00000000


	//----- nvinfo : EIATTR_CBANK_PARAM_SIZE
	.align		4
.L_29:
        /*00c0*/ 	.byte	0x03, 0x19
        /*00c2*/ 	.short	0x0040


	//----- nvinfo : EIATTR_PARAM_CBANK
	.align		4
        /*00c4*/ 	.byte	0x04, 0x0a
        /*00c6*/ 	.short	(.L_31 - .L_30)
	.align		4
.L_30:
        /*00c8*/ 	.word	index@(.nv.constant0._Z9gpu_relaxPKiS0_S0_PiS0_iS1_S1_)
        /*00cc*/ 	.short	0x0380
        /*00ce*/ 	.short	0x0040


	//----- nvinfo : EIATTR_SW_WAR
	.align		4
.L_31:
        /*00d0*/ 	.byte	0x04, 0x36
        /*00d2*/ 	.short	(.L_33 - .L_32)
.L_32:
        /*00d4*/ 	.word	0x00000008
.L_33:


//--------------------- .nv.callgraph             --------------------------
	.section	.nv.callgraph,"",@"SHT_CUDA_CALLGRAPH"
	.align	4
	.sectionentsize	8
	.align		4
        /*0000*/ 	.word	0x00000000
	.align		4
        /*0004*/ 	.word	0xffffffff
	.align		4
        /*0008*/ 	.word	0x00000000
	.align		4
        /*000c*/ 	.word	0xfffffffe
	.align		4
        /*0010*/ 	.word	0x00000000
	.align		4
        /*0014*/ 	.word	0xfffffffd
	.align		4
        /*0018*/ 	.word	0x00000000
	.align		4
        /*001c*/ 	.word	0xfffffffc


//--------------------- .text._Z9gpu_relaxPKiS0_S0_PiS0_iS1_S1_ --------------------------
	.section	.text._Z9gpu_relaxPKiS0_S0_PiS0_iS1_S1_,"ax",@progbits
	.align	128
        .global         _Z9gpu_relaxPKiS0_S0_PiS0_iS1_S1_
        .type           _Z9gpu_relaxPKiS0_S0_PiS0_iS1_S1_,@function
        .size           _Z9gpu_relaxPKiS0_S0_PiS0_iS1_S1_,(.L_x_4 - _Z9gpu_relaxPKiS0_S0_PiS0_iS1_S1_)
        .other          _Z9gpu_relaxPKiS0_S0_PiS0_iS1_S1_,@"STO_CUDA_ENTRY STV_DEFAULT"
_Z9gpu_relaxPKiS0_S0_PiS0_iS1_S1_:
.text._Z9gpu_relaxPKiS0_S0_PiS0_iS1_S1_:
[----:B------:R-:W-:Y:S01]  /*0000*/  LDC R1, c[0x0][0x37c] ;  /* 0x0000df00ff017b82 */ /* 0x000fe20000000800 */
[----:B------:R-:W0:Y:S07]  /*0010*/  S2R R0, SR_TID.X ;  /* 0x0000000000007919 */ /* 0x000e2e0000002100 */
[----:B------:R-:W0:Y:S01]  /*0020*/  S2UR UR4, SR_CTAID.X ;  /* 0x00000000000479c3 */ /* 0x000e220000002500 */
[----:B------:R-:W1:Y:S07]  /*0030*/  LDCU UR5, c[0x0][0x3a8] ;  /* 0x00007500ff0577ac */ /* 0x000e6e0008000800 */
[----:B------:R-:W0:Y:S02]  /*0040*/  LDC R5, c[0x0][0x360] ;  /* 0x0000d800ff057b82 */ /* 0x000e240000000800 */
[----:B0-----:R-:W-:-:S05]  /*0050*/  IMAD R5, R5, UR4, R0 ;  /* 0x0000000405057c24 */ /* 0x001fca000f8e0200 */
[----:B-1----:R-:W-:-:S13]  /*0060*/  ISETP.GE.AND P0, PT, R5, UR5, PT ;  /* 0x0000000505007c0c */ /* 0x002fda000bf06270 */
[----:B------:R-:W-:Y:S05]  /*0070*/  @P0 EXIT ;  /* 0x000000000000094d */ /* 0x000fea0003800000 */
[----:B------:R-:W0:Y:S01]  /*0080*/  LDC.64 R2, c[0x0][0x3a0] ;  /* 0x0000e800ff027b82 */ /* 0x000e220000000a00 */
[----:B------:R-:W1:Y:S01]  /*0090*/  LDCU.64 UR4, c[0x0][0x358] ;  /* 0x00006b00ff0477ac */ /* 0x000e620008000a00 */
[----:B0-----:R-:W-:-:S06]  /*00a0*/  IMAD.WIDE R2, R5, 0x4, R2 ;  /* 0x0000000405027825 */ /* 0x001fcc00078e0202 */
[----:B------:R-:W0:Y:S01]  /*00b0*/  LDC.64 R4, c[0x0][0x398] ;  /* 0x0000e600ff047b82 */ /* 0x000e220000000a00 */
[----:B-1----:R-:W0:Y:S02]  /*00c0*/  LDG.E R7, desc[UR4][R2.64] ;  /* 0x0000000402077981 */ /* 0x002e24000c1e1900 */
[----:B0-----:R-:W-:-:S05]  /*00d0*/  IMAD.WIDE R4, R7, 0x4, R4 ;  /* 0x0000000407047825 */ /* 0x001fca00078e0204 */
[----:B------:R-:W2:Y:S02]  /*00e0*/  LDG.E R0, desc[UR4][R4.64] ;  /* 0x0000000404007981 */ /* 0x000ea4000c1e1900 */
[----:B--2---:R-:W-:-:S13]  /*00f0*/  ISETP.NE.AND P0, PT, R0, 0x7fffffff, PT ;  /* 0x7fffffff0000780c */ /* 0x004fda0003f05270 */
[----:B------:R-:W-:Y:S05]  /*0100*/  @!P0 EXIT ;  /* 0x000000000000894d */ /* 0x000fea0003800000 */
[----:B------:R-:W0:Y:S02]  /*0110*/  LDC.64 R2, c[0x0][0x380] ;  /* 0x0000e000ff027b82 */ /* 0x000e240000000a00 */
[----:B0-----:R-:W-:-:S05]  /*0120*/  IMAD.WIDE R2, R7, 0x4, R2 ;  /* 0x0000000407027825 */ /* 0x001fca00078e0202 */
[----:B------:R-:W2:Y:S04]  /*0130*/  LDG.E R13, desc[UR4][R2.64] ;  /* 0x00000004020d7981 */ /* 0x000ea8000c1e1900 */
[----:B------:R-:W2:Y:S02]  /*0140*/  LDG.E R4, desc[UR4][R2.64+0x4] ;  /* 0x0000040402047981 */ /* 0x000ea4000c1e1900 */
[----:B--2---:R-:W-:-:S13]  /*0150*/  ISETP.GE.AND P0, PT, R13, R4, PT ;  /* 0x000000040d00720c */ /* 0x004fda0003f06270 */
[----:B------:R-:W-:Y:S05]  /*0160*/  @P0 EXIT ;  /* 0x000000000000094d */ /* 0x000fea0003800000 */
[----:B------:R-:W0:Y:S08]  /*0170*/  LDC.64 R4, c[0x0][0x388] ;  /* 0x0000e200ff047b82 */ /* 0x000e300000000a00 */
[----:B------:R-:W1:Y:S08]  /*0180*/  LDC.64 R6, c[0x0][0x3b0] ;  /* 0x0000ec00ff067b82 */ /* 0x000e700000000a00 */
[----:B------:R-:W2:Y:S08]  /*0190*/  LDC.64 R8, c[0x0][0x390] ;  /* 0x0000e400ff087b82 */ /* 0x000eb00000000a00 */
[----:B------:R-:W3:Y:S02]  /*01a0*/  LDC.64 R10, c[0x0][0x398] ;  /* 0x0000e600ff0a7b82 */ /* 0x000ee40000000a00 */
.L_x_2:
[----:B0-----:R-:W-:-:S04]  /*01b0*/  IMAD.WIDE R14, R13, 0x4, R4 ;  /* 0x000000040d0e7825 */ /* 0x001fc800078e0204 */
[----:B--2---:R-:W-:Y:S02]  /*01c0*/  IMAD.WIDE R16, R13, 0x4, R8 ;  /* 0x000000040d107825 */ /* 0x004fe400078e0208 */
[----:B------:R-:W3:Y:S04]  /*01d0*/  LDG.E R15, desc[UR4][R14.64] ;  /* 0x000000040e0f7981 */ /* 0x000ee8000c1e1900 */
[----:B------:R-:W2:Y:S01]  /*01e0*/  LDG.E R17, desc[UR4][R16.64] ;  /* 0x0000000410117981 */ /* 0x000ea2000c1e1900 */
[----:B---3--:R-:W-:Y:S01]  /*01f0*/  IMAD.WIDE R18, R15, 0x4, R10 ;  /* 0x000000040f127825 */ /* 0x008fe200078e020a */
[----:B--2---:R-:W-:-:S05]  /*0200*/  IADD3 R21, PT, PT, R0, R17, RZ ;  /* 0x0000001100157210 */ /* 0x004fca0007ffe0ff */
[----:B------:R-:W2:Y:S01]  /*0210*/  ATOMG.E.MIN.S32.STRONG.GPU PT, R18, desc[UR4][R18.64], R21 ;  /* 0x80000015121279a8 */ /* 0x000ea200089ef304 */
[----:B------:R-:W-:Y:S01]  /*0220*/  BSSY.RECONVERGENT B0, `(.L_x_0) ;  /* 0x0000011000007945 */ /* 0x000fe20003800200 */
[----:B--2---:R-:W-:-:S13]  /*0230*/  ISETP.GT.AND P0, PT, R18, R21, PT ;  /* 0x000000151200720c */ /* 0x004fda0003f04270 */
[----:B------:R-:W-:Y:S05]  /*0240*/  @!P0 BRA `(.L_x_1) ;  /* 0x0000000000388947 */ /* 0x000fea0003800000 */
[----:B------:R-:W0:Y:S01]  /*0250*/  S2R R19, SR_LANEID ;  /* 0x0000000000137919 */ /* 0x000e220000000000 */
[----:B------:R-:W-:Y:S01]  /*0260*/  VOTEU.ANY UR6, UPT, PT ;  /* 0x0000000000067886 */ /* 0x000fe200038e0100 */
[----:B------:R-:W2:Y:S01]  /*0270*/  LDC.64 R16, c[0x0][0x3b8] ;  /* 0x0000ee00ff107b82 */ /* 0x000ea20000000a00 */
[----:B------:R-:W0:Y:S08]  /*0280*/  FLO.U32 R12, UR6 ;  /* 0x00000006000c7d00 */ /* 0x000e3000080e0000 */
[----:B------:R-:W2:Y:S01]  /*0290*/  POPC R21, UR6 ;  /* 0x0000000600157d09 */ /* 0x000ea20008000000 */
[----:B0-----:R-:W-:-:S13]  /*02a0*/  ISETP.EQ.U32.AND P0, PT, R12, R19, PT ;  /* 0x000000130c00720c */ /* 0x001fda0003f02070 */
[----:B--2---:R-:W2:Y:S01]  /*02b0*/  @P0 ATOMG.E.ADD.STRONG.GPU PT, R17, desc[UR4][R16.64], R21 ;  /* 0x80000015101109a8 */ /* 0x004ea200081ef104 */
[----:B------:R-:W0:Y:S02]  /*02c0*/  S2R R14, SR_LTMASK ;  /* 0x00000000000e7919 */ /* 0x000e240000003900 */
[----:B0-----:R-:W-:-:S06]  /*02d0*/  LOP3.LUT R14, R14, UR6, RZ, 0xc0, !PT ;  /* 0x000000060e0e7c12 */ /* 0x001fcc000f8ec0ff */
[----:B------:R-:W0:Y:S01]  /*02e0*/  POPC R14, R14 ;  /* 0x0000000e000e7309 */ /* 0x000e220000000000 */
[----:B--2---:R-:W0:Y:S02]  /*02f0*/  SHFL.IDX PT, R19, R17, R12, 0x1f ;  /* 0x00001f0c11137589 */ /* 0x004e2400000e0000 */
[----:B0-----:R-:W-:-:S05]  /*0300*/  IADD3 R19, PT, PT, R19, R14, RZ ;  /* 0x0000000e13137210 */ /* 0x001fca0007ffe0ff */
[----:B-1----:R-:W-:-:S05]  /*0310*/  IMAD.WIDE R18, R19, 0x4, R6 ;  /* 0x0000000413127825 */ /* 0x002fca00078e0206 */
[----:B------:R0:W-:Y:S02]  /*0320*/  STG.E desc[UR4][R18.64], R15 ;  /* 0x0000000f12007986 */ /* 0x0001e4000c101904 */
.L_x_1:
[----:B------:R-:W-:Y:S05]  /*0330*/  BSYNC.RECONVERGENT B0 ;  /* 0x0000000000007941 */ /* 0x000fea0003800200 */
.L_x_0:
[----:B------:R-:W2:Y:S01]  /*0340*/  LDG.E R12, desc[UR4][R2.64+0x4] ;  /* 0x00000404020c7981 */ /* 0x000ea2000c1e1900 */
[----:B------:R-:W-:-:S04]  /*0350*/  IADD3 R13, PT, PT, R13, 0x1, RZ ;  /* 0x000000010d0d7810 */ /* 0x000fc80007ffe0ff */
[----:B--2---:R-:W-:-:S13]  /*0360*/  ISETP.GE.AND P0, PT, R13, R12, PT ;  /* 0x0000000c0d00720c */ /* 0x004fda0003f06270 */
[----:B------:R-:W-:Y:S05]  /*0370*/  @!P0 BRA `(.L_x_2) ;  /* 0xfffffffc008c8947 */ /* 0x000fea000383ffff */
[----:B------:R-:W-:Y:S05]  /*0380*/  EXIT ;  /* 0x000000000000794d */ /* 0x000fea0003800000 */
.L_x_3:
[----:B------:R-:W-:-:S00]  /*0390*/  BRA `(.L_x_3) ;  /* 0xfffffffc00fc7947 */ /* 0x000fc0000383ffff */
[----:B------:R-:W-:-:S00]  /*03a0*/  NOP ;  /* 0x0000000000007918 */ /* 0x000fc00000000000 */
        /* <DEDUP_REMOVED lines=13> */
.L_x_4:


//--------------------- .nv.shared.reserved.0     --------------------------
	.section	.nv.shared.reserved.0,"aw",@nobits
	.weak		__nv_reservedSMEM_offset_0_alias
	.size		__nv_reservedSMEM_offset_0_alias, 0, 64
	.other		__nv_reservedSMEM_offset_0_alias,@"STO_CUDA_RESERVED_SHARED STV_DEFAULT"
__nv_reservedSMEM_offset_0_alias:
	.zero		0
	.zero		64


//--------------------- .nv.constant0._Z9gpu_relaxPKiS0_S0_PiS0_iS1_S1_ --------------------------
	.section	.nv.constant0._Z9gpu_relaxPKiS0_S0_PiS0_iS1_S1_,"a",@progbits
	.sectionflags	@""
	.align	4
.nv.constant0._Z9gpu_relaxPKiS0_S0_PiS0_iS1_S1_:
	.zero		960


//--------------------- SYMBOLS --------------------------

	.type		.nv.reservedSmem.offset0,@object
	.size		.nv.reservedSmem.offset0,0x4
